//
// Generated by NVIDIA NVVM Compiler
//
// Compiler Build ID: CL-36424714
// Cuda compilation tools, release 13.0, V13.0.88
// Based on NVVM 20.0.0
//

.version 9.0
.target sm_100
.address_size 64

	// .globl	_Z12saxpy_kernelifPfiS_i

.visible .entry _Z12saxpy_kernelifPfiS_i(
	.param .u32 _Z12saxpy_kernelifPfiS_i_param_0,
	.param .f32 _Z12saxpy_kernelifPfiS_i_param_1,
	.param .u64 .ptr .align 1 _Z12saxpy_kernelifPfiS_i_param_2,
	.param .u32 _Z12saxpy_kernelifPfiS_i_param_3,
	.param .u64 .ptr .align 1 _Z12saxpy_kernelifPfiS_i_param_4,
	.param .u32 _Z12saxpy_kernelifPfiS_i_param_5
)
{
	.reg .pred 	%p<3>;
	.reg .b32 	%r<11>;
	.reg .b32 	%f<5>;
	.reg .b64 	%rd<9>;

	ld.param.u32 	%r4, [_Z12saxpy_kernelifPfiS_i_param_0];
	ld.param.f32 	%f1, [_Z12saxpy_kernelifPfiS_i_param_1];
	ld.param.u64 	%rd1, [_Z12saxpy_kernelifPfiS_i_param_2];
	ld.param.u32 	%r5, [_Z12saxpy_kernelifPfiS_i_param_3];
	ld.param.u64 	%rd2, [_Z12saxpy_kernelifPfiS_i_param_4];
	ld.param.u32 	%r6, [_Z12saxpy_kernelifPfiS_i_param_5];
	mov.u32 	%r7, %ctaid.x;
	mov.u32 	%r8, %ntid.x;
	mov.u32 	%r9, %tid.x;
	mad.lo.s32 	%r1, %r7, %r8, %r9;
	setp.ge.s32 	%p1, %r1, %r4;
	@%p1 bra 	$L__BB0_3;
	mul.lo.s32 	%r2, %r5, %r1;
	mul.lo.s32 	%r3, %r6, %r1;
	max.s32 	%r10, %r2, %r3;
	setp.gt.s32 	%p2, %r10, %r4;
	@%p2 bra 	$L__BB0_3;
	cvta.to.global.u64 	%rd3, %rd1;
	mul.wide.s32 	%rd4, %r2, 4;
	add.s64 	%rd5, %rd3, %rd4;
	ld.global.f32 	%f2, [%rd5];
	cvta.to.global.u64 	%rd6, %rd2;
	mul.wide.s32 	%rd7, %r3, 4;
	add.s64 	%rd8, %rd6, %rd7;
	ld.global.f32 	%f3, [%rd8];
	fma.rn.f32 	%f4, %f1, %f2, %f3;
	st.global.f32 	[%rd8], %f4;
$L__BB0_3:
	ret;

}


// ===== COMPILED SASS (sm_100) =====

	.target	sm_100

	.elftype	@"ET_EXEC"


//--------------------- .note.nv.tkinfo           --------------------------
	.section	.note.nv.tkinfo,"",@"SHT_NOTE"
	.sectionflags	@"SHF_NOTE_NV_TKINFO"
	.tkinfo
        /*0018*/ 	.word	0x00000002
        /*0030*/ 	.string	""
        /*0030*/ 	.string	"ptxas"
        /*0030*/ 	.string	"Cuda compilation tools, release 13.0, V13.0.88"
        /*0030*/ 	.string	"Build cuda_13.0.r13.0/compiler.36424714_0"
        /*0030*/ 	.string	"-arch sm_100 -m 64 "



//--------------------- .note.nv.cuinfo           --------------------------
	.section	.note.nv.cuinfo,"",@"SHT_NOTE"
	.sectionflags	@"SHF_NOTE_NV_CUINFO"
        /*0018*/ 	.short	0x0002
        /*001a*/ 	.short	0x0064
        /*001c*/ 	.short	0x0082
	.zero		2


//--------------------- .nv.info                  --------------------------
	.section	.nv.info,"",@"SHT_CUDA_INFO"
	.align	4


	//----- nvinfo : EIATTR_REGCOUNT
	.align		4
        /*0000*/ 	.byte	0x04, 0x2f
        /*0002*/ 	.short	(.L_1 - .L_0)
	.align		4
.L_0:
        /*0004*/ 	.word	index@(_Z12saxpy_kernelifPfiS_i)
        /*0008*/ 	.word	0x0000000a


	//----- nvinfo : EIATTR_FRAME_SIZE
	.align		4
.L_1:
        /*000c*/ 	.byte	0x04, 0x11
        /*000e*/ 	.short	(.L_3 - .L_2)
	.align		4
.L_2:
        /*0010*/ 	.word	index@(_Z12saxpy_kernelifPfiS_i)
        /*0014*/ 	.word	0x00000000


	//----- nvinfo : EIATTR_MIN_STACK_SIZE
	.align		4
.L_3:
        /*0018*/ 	.byte	0x04, 0x12
        /*001a*/ 	.short	(.L_5 - .L_4)
	.align		4
.L_4:
        /*001c*/ 	.word	index@(_Z12saxpy_kernelifPfiS_i)
        /*0020*/ 	.word	0x00000000
.L_5:


//--------------------- .nv.compat                --------------------------
	.section	.nv.compat,"",@"SHT_CUDA_COMPAT_INFO"
	.align	4
        /*0000*/ 	.byte	0x02, 0x09, 0x00, 0x00, 0x02, 0x02, 0x01, 0x00, 0x02, 0x05, 0x05, 0x00, 0x03, 0x07, 0x01, 0x01
        /*0010*/ 	.byte	0x02, 0x03, 0x00, 0x00, 0x02, 0x06, 0x01, 0x00, 0x04, 0x0b, 0x08, 0x00, 0x09, 0x00, 0x00, 0x00
        /*0020*/ 	.byte	0x00, 0x00, 0x00, 0x00


//--------------------- .nv.info._Z12saxpy_kernelifPfiS_i --------------------------
	.section	.nv.info._Z12saxpy_kernelifPfiS_i,"",@"SHT_CUDA_INFO"
	.sectionflags	@""
	.align	4


	//----- nvinfo : EIATTR_CUDA_API_VERSION
	.align		4
        /*0000*/ 	.byte	0x04, 0x37
        /*0002*/ 	.short	(.L_7 - .L_6)
.L_6:
        /*0004*/ 	.word	0x00000082


	//----- nvinfo : EIATTR_KPARAM_INFO
	.align		4
.L_7:
        /*0008*/ 	.byte	0x04, 0x17
        /*000a*/ 	.short	(.L_9 - .L_8)
.L_8:
        /*000c*/ 	.word	0x00000000
        /*0010*/ 	.short	0x0005
        /*0012*/ 	.short	0x0020
        /*0014*/ 	.byte	0x00, 0xf0, 0x11, 0x00


	//----- nvinfo : EIATTR_KPARAM_INFO
	.align		4
.L_9:
        /*0018*/ 	.byte	0x04, 0x17
        /*001a*/ 	.short	(.L_11 - .L_10)
.L_10:
        /*001c*/ 	.word	0x00000000
        /*0020*/ 	.short	0x0004
        /*0022*/ 	.short	0x0018
        /*0024*/ 	.byte	0x00, 0xf5, 0x21, 0x00


	//----- nvinfo : EIATTR_KPARAM_INFO
	.align		4
.L_11:
        /*0028*/ 	.byte	0x04, 0x17
        /*002a*/ 	.short	(.L_13 - .L_12)
.L_12:
        /*002c*/ 	.word	0x00000000
        /*0030*/ 	.short	0x0003
        /*0032*/ 	.short	0x0010
        /*0034*/ 	.byte	0x00, 0xf0, 0x11, 0x00


	//----- nvinfo : EIATTR_KPARAM_INFO
	.align		4
.L_13:
        /*0038*/ 	.byte	0x04, 0x17
        /*003a*/ 	.short	(.L_15 - .L_14)
.L_14:
        /*003c*/ 	.word	0x00000000
        /*0040*/ 	.short	0x0002
        /*0042*/ 	.short	0x0008
        /*0044*/ 	.byte	0x00, 0xf5, 0x21, 0x00


	//----- nvinfo : EIATTR_KPARAM_INFO
	.align		4
.L_15:
        /*0048*/ 	.byte	0x04, 0x17
        /*004a*/ 	.short	(.L_17 - .L_16)
.L_16:
        /*004c*/ 	.word	0x00000000
        /*0050*/ 	.short	0x0001
        /*0052*/ 	.short	0x0004
        /*0054*/ 	.byte	0x00, 0xf0, 0x11, 0x00


	//----- nvinfo : EIATTR_KPARAM_INFO
	.align		4
.L_17:
        /*0058*/ 	.byte	0x04, 0x17
        /*005a*/ 	.short	(.L_19 - .L_18)
.L_18:
        /*005c*/ 	.word	0x00000000
        /*0060*/ 	.short	0x0000
        /*0062*/ 	.short	0x0000
        /*0064*/ 	.byte	0x00, 0xf0, 0x11, 0x00


	//----- nvinfo : EIATTR_SPARSE_MMA_MASK
	.align		4
.L_19:
        /*0068*/ 	.byte	0x03, 0x50
        /*006a*/ 	.short	0x0000


	//----- nvinfo : EIATTR_MAXREG_COUNT
	.align		4
        /*006c*/ 	.byte	0x03, 0x1b
        /*006e*/ 	.short	0x00ff


	//----- nvinfo : EIATTR_MERCURY_ISA_VERSION
	.align		4
        /*0070*/ 	.byte	0x03, 0x5f
        /*0072*/ 	.short	0x0101


	//----- nvinfo : EIATTR_VRC_CTA_INIT_COUNT
	.align		4
        /*0074*/ 	.byte	0x02, 0x4a
	.zero		1
	.zero		1


	//----- nvinfo : EIATTR_EXIT_INSTR_OFFSETS
	.align		4
        /*0078*/ 	.byte	0x04, 0x1c
        /*007a*/ 	.short	(.L_21 - .L_20)


	//   ....[0]....
.L_20:
        /*007c*/ 	.word	0x00000070


	//   ....[1]....
        /*0080*/ 	.word	0x000000e0


	//   ....[2]....
        /*0084*/ 	.word	0x00000190


	//----- nvinfo : EIATTR_CBANK_PARAM_SIZE
	.align		4
.L_21:
        /*0088*/ 	.byte	0x03, 0x19
        /*008a*/ 	.short	0x0024


	//----- nvinfo : EIATTR_PARAM_CBANK
	.align		4
        /*008c*/ 	.byte	0x04, 0x0a
        /*008e*/ 	.short	(.L_23 - .L_22)
	.align		4
.L_22:
        /*0090*/ 	.word	index@(.nv.constant0._Z12saxpy_kernelifPfiS_i)
        /*0094*/ 	.short	0x0380
        /*0096*/ 	.short	0x0024


	//----- nvinfo : EIATTR_SW_WAR
	.align		4
.L_23:
        /*0098*/ 	.byte	0x04, 0x36
        /*009a*/ 	.short	(.L_25 - .L_24)
.L_24:
        /*009c*/ 	.word	0x00000008
.L_25:


//--------------------- .nv.callgraph             --------------------------
	.section	.nv.callgraph,"",@"SHT_CUDA_CALLGRAPH"
	.align	4
	.sectionentsize	8
	.align		4
        /*0000*/ 	.word	0x00000000
	.align		4
        /*0004*/ 	.word	0xffffffff
	.align		4
        /*0008*/ 	.word	0x00000000
	.align		4
        /*000c*/ 	.word	0xfffffffe
	.align		4
        /*0010*/ 	.word	0x00000000
	.align		4
        /*0014*/ 	.word	0xfffffffd
	.align		4
        /*0018*/ 	.word	0x00000000
	.align		4
        /*001c*/ 	.word	0xfffffffc


//--------------------- .text._Z12saxpy_kernelifPfiS_i --------------------------
	.section	.text._Z12saxpy_kernelifPfiS_i,"ax",@progbits
	.align	128
        .global         _Z12saxpy_kernelifPfiS_i
        .type           _Z12saxpy_kernelifPfiS_i,@function
        .size           _Z12saxpy_kernelifPfiS_i,(.L_x_1 - _Z12saxpy_kernelifPfiS_i)
        .other          _Z12saxpy_kernelifPfiS_i,@"STO_CUDA_ENTRY STV_DEFAULT"
_Z12saxpy_kernelifPfiS_i:
.text._Z12saxpy_kernelifPfiS_i:
[----:B------:R-:W-:Y:S01]  /*0000*/  LDC R1, c[0x0][0x37c] ;  /* 0x0000df00ff017b82 */ /* 0x000fe20000000800 */
[----:B------:R-:W0:Y:S07]  /*0010*/  S2R R3, SR_TID.X ;  /* 0x0000000000037919 */ /* 0x000e2e0000002100 */
[----:B------:R-:W0:Y:S01]  /*0020*/  S2UR UR4, SR_CTAID.X ;  /* 0x00000000000479c3 */ /* 0x000e220000002500 */
[----:B------:R-:W1:Y:S07]  /*0030*/  LDCU UR5, c[0x0][0x380] ;  /* 0x00007000ff0577ac */ /* 0x000e6e0008000800 */
[----:B------:R-:W0:Y:S02]  /*0040*/  LDC R0, c[0x0][0x360] ;  /* 0x0000d800ff007b82 */ /* 0x000e240000000800 */
[----:B0-----:R-:W-:-:S05]  /*0050*/  IMAD R0, R0, UR4, R3 ;  /* 0x0000000400007c24 */ /* 0x001fca000f8e0203 */
[----:B-1----:R-:W-:-:S13]  /*0060*/  ISETP.GE.AND P0, PT, R0, UR5, PT ;  /* 0x0000000500007c0c */ /* 0x002fda000bf06270 */
[----:B------:R-:W-:Y:S05]  /*0070*/  @P0 EXIT ;  /* 0x000000000000094d */ /* 0x000fea0003800000 */
[----:B------:R-:W0:Y:S01]  /*0080*/  LDCU UR4, c[0x0][0x390] ;  /* 0x00007200ff0477ac */ /* 0x000e220008000800 */
[----:B------:R-:W1:Y:S01]  /*0090*/  LDCU UR6, c[0x0][0x3a0] ;  /* 0x00007400ff0677ac */ /* 0x000e620008000800 */
[C---:B0-----:R-:W-:Y:S02]  /*00a0*/  IMAD R7, R0.reuse, UR4, RZ ;  /* 0x0000000400077c24 */ /* 0x041fe4000f8e02ff */
[----:B-1----:R-:W-:-:S05]  /*00b0*/  IMAD R0, R0, UR6, RZ ;  /* 0x0000000600007c24 */ /* 0x002fca000f8e02ff */
[----:B------:R-:W-:-:S04]  /*00c0*/  VIMNMX R2, PT, PT, R7, R0, !PT ;  /* 0x0000000007027248 */ /* 0x000fc80007fe0100 */
[----:B------:R-:W-:-:S13]  /*00d0*/  ISETP.GT.AND P0, PT, R2, UR5, PT ;  /* 0x0000000502007c0c */ /* 0x000fda000bf04270 */
[----:B------:R-:W-:Y:S05]  /*00e0*/  @P0 EXIT ;  /* 0x000000000000094d */ /* 0x000fea0003800000 */
[----:B------:R-:W0:Y:S01]  /*00f0*/  LDC.64 R2, c[0x0][0x388] ;  /* 0x0000e200ff027b82 */ /* 0x000e220000000a00 */
[----:B------:R-:W1:Y:S01]  /*0100*/  LDCU.64 UR4, c[0x0][0x358] ;  /* 0x00006b00ff0477ac */ /* 0x000e620008000a00 */
[----:B------:R-:W2:Y:S06]  /*0110*/  LDCU UR6, c[0x0][0x384] ;  /* 0x00007080ff0677ac */ /* 0x000eac0008000800 */
[----:B------:R-:W3:Y:S01]  /*0120*/  LDC.64 R4, c[0x0][0x398] ;  /* 0x0000e600ff047b82 */ /* 0x000ee20000000a00 */
[----:B0-----:R-:W-:-:S06]  /*0130*/  IMAD.WIDE R2, R7, 0x4, R2 ;  /* 0x0000000407027825 */ /* 0x001fcc00078e0202 */
[----:B-1----:R-:W2:Y:S01]  /*0140*/  LDG.E R2, desc[UR4][R2.64] ;  /* 0x0000000402027981 */ /* 0x002ea2000c1e1900 */
[----:B---3--:R-:W-:-:S05]  /*0150*/  IMAD.WIDE R4, R0, 0x4, R4 ;  /* 0x0000000400047825 */ /* 0x008fca00078e0204 */
[----:B------:R-:W2:Y:S02]  /*0160*/  LDG.E R7, desc[UR4][R4.64] ;  /* 0x0000000404077981 */ /* 0x000ea4000c1e1900 */
[----:B--2---:R-:W-:-:S05]  /*0170*/  FFMA R7, R2, UR6, R7 ;  /* 0x0000000602077c23 */ /* 0x004fca0008000007 */
[----:B------:R-:W-:Y:S01]  /*0180*/  STG.E desc[UR4][R4.64], R7 ;  /* 0x0000000704007986 */ /* 0x000fe2000c101904 */
[----:B------:R-:W-:Y:S05]  /*0190*/  EXIT ;  /* 0x000000000000794d */ /* 0x000fea0003800000 */
.L_x_0:
[----:B------:R-:W-:-:S00]  /*01a0*/  BRA `(.L_x_0) ;  /* 0xfffffffc00fc7947 */ /* 0x000fc0000383ffff */
[----:B------:R-:W-:-:S00]  /*01b0*/  NOP ;  /* 0x0000000000007918 */ /* 0x000fc00000000000 */
        /* <DEDUP_REMOVED lines=12> */
.L_x_1:


//--------------------- .nv.shared.reserved.0     --------------------------
	.section	.nv.shared.reserved.0,"aw",@nobits
	.weak		__nv_reservedSMEM_offset_0_alias
	.size		__nv_reservedSMEM_offset_0_alias, 0, 64
	.other		__nv_reservedSMEM_offset_0_alias,@"STO_CUDA_RESERVED_SHARED STV_DEFAULT"
__nv_reservedSMEM_offset_0_alias:
	.zero		0
	.zero		64


//--------------------- .nv.constant0._Z12saxpy_kernelifPfiS_i --------------------------
	.section	.nv.constant0._Z12saxpy_kernelifPfiS_i,"a",@progbits
	.sectionflags	@""
	.align	4
.nv.constant0._Z12saxpy_kernelifPfiS_i:
	.zero		932


//--------------------- SYMBOLS --------------------------

	.type		.nv.reservedSmem.offset0,@object
	.size		.nv.reservedSmem.offset0,0x4
